	.headerflags	@"EF_CUDA_TEXMODE_UNIFIED EF_CUDA_64BIT_ADDRESS EF_CUDA_ACCELERATORS EF_CUDA_SM90 EF_CUDA_VIRTUAL_SM(EF_CUDA_SM90)"
	.elftype	@"ET_EXEC"


//--------------------- .nv.info                  --------------------------
	.section	.nv.info,"",@"SHT_CUDA_INFO"
	.align	4


	//----- nvinfo : EIATTR_REGCOUNT
	.align		4
        /*0000*/ 	.byte	0x04, 0x2f
        /*0002*/ 	.short	(.L_1 - .L_0)
	.align		4
.L_0:
        /*0004*/ 	.word	index@(triton_poi_fused_add_mul_rsub_0)
        /*0008*/ 	.word	0x0000000e


	//----- nvinfo : EIATTR_MIN_STACK_SIZE
	.align		4
.L_1:
        /*000c*/ 	.byte	0x04, 0x12
        /*000e*/ 	.short	(.L_3 - .L_2)
	.align		4
.L_2:
        /*0010*/ 	.word	index@(triton_poi_fused_add_mul_rsub_0)
        /*0014*/ 	.word	0x00000000


	//----- nvinfo : EIATTR_FRAME_SIZE
	.align		4
.L_3:
        /*0018*/ 	.byte	0x04, 0x11
        /*001a*/ 	.short	(.L_5 - .L_4)
	.align		4
.L_4:
        /*001c*/ 	.word	index@(triton_poi_fused_add_mul_rsub_0)
        /*0020*/ 	.word	0x00000000


	//----- nvinfo : EIATTR_MIN_STACK_SIZE
	.align		4
.L_5:
        /*0024*/ 	.byte	0x04, 0x12
        /*0026*/ 	.short	(.L_7 - .L_6)
	.align		4
.L_6:
        /*0028*/ 	.word	index@(triton_poi_fused_add_mul_rsub_0)
        /*002c*/ 	.word	0x00000000
.L_7:


//--------------------- .nv.info.triton_poi_fused_add_mul_rsub_0 --------------------------
	.section	.nv.info.triton_poi_fused_add_mul_rsub_0,"",@"SHT_CUDA_INFO"
	.sectionflags	@""
	.align	4


	//----- nvinfo : EIATTR_CUDA_API_VERSION
	.align		4
        /*0000*/ 	.byte	0x04, 0x37
        /*0002*/ 	.short	(.L_9 - .L_8)
.L_8:
        /*0004*/ 	.word	0x0000007c


	//----- nvinfo : EIATTR_KPARAM_INFO
	.align		4
.L_9:
        /*0008*/ 	.byte	0x04, 0x17
        /*000a*/ 	.short	(.L_11 - .L_10)
.L_10:
        /*000c*/ 	.word	0x00000000
        /*0010*/ 	.short	0x0003
        /*0012*/ 	.short	0x0018
        /*0014*/ 	.byte	0x00, 0xf0, 0x11, 0x00


	//----- nvinfo : EIATTR_KPARAM_INFO
	.align		4
.L_11:
        /*0018*/ 	.byte	0x04, 0x17
        /*001a*/ 	.short	(.L_13 - .L_12)
.L_12:
        /*001c*/ 	.word	0x00000000
        /*0020*/ 	.short	0x0002
        /*0022*/ 	.short	0x0010
        /*0024*/ 	.byte	0x00, 0xf4, 0x21, 0x00


	//----- nvinfo : EIATTR_KPARAM_INFO
	.align		4
.L_13:
        /*0028*/ 	.byte	0x04, 0x17
        /*002a*/ 	.short	(.L_15 - .L_14)
.L_14:
        /*002c*/ 	.word	0x00000000
        /*0030*/ 	.short	0x0001
        /*0032*/ 	.short	0x0008
        /*0034*/ 	.byte	0x00, 0xf4, 0x21, 0x00


	//----- nvinfo : EIATTR_KPARAM_INFO
	.align		4
.L_15:
        /*0038*/ 	.byte	0x04, 0x17
        /*003a*/ 	.short	(.L_17 - .L_16)
.L_16:
        /*003c*/ 	.word	0x00000000
        /*0040*/ 	.short	0x0000
        /*0042*/ 	.short	0x0000
        /*0044*/ 	.byte	0x00, 0xf4, 0x21, 0x00


	//----- nvinfo : EIATTR_SPARSE_MMA_MASK
	.align		4
.L_17:
        /*0048*/ 	.byte	0x03, 0x50
        /*004a*/ 	.short	0x0000


	//----- nvinfo : EIATTR_MAXREG_COUNT
	.align		4
        /*004c*/ 	.byte	0x03, 0x1b
        /*004e*/ 	.short	0x00ff


	//----- nvinfo : EIATTR_EXIT_INSTR_OFFSETS
	.align		4
        /*0050*/ 	.byte	0x04, 0x1c
        /*0052*/ 	.short	(.L_19 - .L_18)


	//   ....[0]....
.L_18:
        /*0054*/ 	.word	0x00000150


	//   ....[1]....
        /*0058*/ 	.word	0x00000170


	//----- nvinfo : EIATTR_REQNTID
	.align		4
.L_19:
        /*005c*/ 	.byte	0x04, 0x10
        /*005e*/ 	.short	(.L_21 - .L_20)
.L_20:
        /*0060*/ 	.word	0x00000080
        /*0064*/ 	.word	0x00000001
        /*0068*/ 	.word	0x00000001


	//----- nvinfo : EIATTR_CBANK_PARAM_SIZE
	.align		4
.L_21:
        /*006c*/ 	.byte	0x03, 0x19
        /*006e*/ 	.short	0x001c


	//----- nvinfo : EIATTR_PARAM_CBANK
	.align		4
        /*0070*/ 	.byte	0x04, 0x0a
        /*0072*/ 	.short	(.L_23 - .L_22)
	.align		4
.L_22:
        /*0074*/ 	.word	index@(.nv.constant0.triton_poi_fused_add_mul_rsub_0)
        /*0078*/ 	.short	0x0210
        /*007a*/ 	.short	0x001c


	//----- nvinfo : EIATTR_SW_WAR
	.align		4
.L_23:
        /*007c*/ 	.byte	0x04, 0x36
        /*007e*/ 	.short	(.L_25 - .L_24)
.L_24:
        /*0080*/ 	.word	0x00000008
.L_25:


//--------------------- .nv.callgraph             --------------------------
	.section	.nv.callgraph,"",@"SHT_CUDA_CALLGRAPH"
	.align	4
	.sectionentsize	8
	.align		4
        /*0000*/ 	.word	0x00000000
	.align		4
        /*0004*/ 	.word	0xffffffff
	.align		4
        /*0008*/ 	.word	0x00000000
	.align		4
        /*000c*/ 	.word	0xfffffffe
	.align		4
        /*0010*/ 	.word	0x00000000
	.align		4
        /*0014*/ 	.word	0xfffffffd
	.align		4
        /*0018*/ 	.word	0x00000000
	.align		4
        /*001c*/ 	.word	0xfffffffc


//--------------------- .text.triton_poi_fused_add_mul_rsub_0 --------------------------
	.section	.text.triton_poi_fused_add_mul_rsub_0,"ax",@progbits
	.align	128
        .global         triton_poi_fused_add_mul_rsub_0
        .type           triton_poi_fused_add_mul_rsub_0,@function
        .size           triton_poi_fused_add_mul_rsub_0,(.L_x_1 - triton_poi_fused_add_mul_rsub_0)
        .other          triton_poi_fused_add_mul_rsub_0,@"STO_CUDA_ENTRY STV_DEFAULT"
triton_poi_fused_add_mul_rsub_0:
.text.triton_poi_fused_add_mul_rsub_0:
[----:B------:R-:W0:Y:S02]  /*0000*/  LDC R1, c[0x0][0x28] ;  /* 0x00000a00ff017b82 */ /* 0x000e240000000800 */
[----:B------:R-:W1:Y:S01]  /*0010*/  S2R R0, SR_TID.X ;  /* 0x0000000000007919 */ /* 0x000e620000002100 */
[----:B------:R-:W2:Y:S01]  /*0020*/  LDC.64 R2, c[0x0][0x218] ;  /* 0x00008600ff027b82 */ /* 0x000ea20000000a00 */
[----:B------:R-:W-:Y:S01]  /*0030*/  ULDC.64 UR4, c[0x0][0x208] ;  /* 0x0000820000047ab9 */ /* 0x000fe20000000a00 */
[----:B------:R-:W3:Y:S06]  /*0040*/  S2R R9, SR_CTAID.X ;  /* 0x0000000000097919 */ /* 0x000eec0000002500 */
[----:B------:R-:W4:Y:S08]  /*0050*/  LDC.64 R6, c[0x0][0x210] ;  /* 0x00008400ff067b82 */ /* 0x000f300000000a00 */
[----:B------:R-:W5:Y:S01]  /*0060*/  LDC.64 R4, c[0x0][0x220] ;  /* 0x00008800ff047b82 */ /* 0x000f620000000a00 */
[----:B-1----:R-:W-:-:S04]  /*0070*/  LOP3.LUT R0, R0, 0x7f, RZ, 0xc0, !PT ;  /* 0x0000007f00007812 */ /* 0x002fc800078ec0ff */
[----:B---3--:R-:W-:Y:S01]  /*0080*/  LEA R9, R9, R0, 0x7 ;  /* 0x0000000009097211 */ /* 0x008fe200078e38ff */
[----:B------:R-:W-:-:S03]  /*0090*/  HFMA2.MMA R0, -RZ, RZ, 0, 0 ;  /* 0x00000000ff007435 */ /* 0x000fc600000001ff */
[C---:B------:R-:W-:Y:S01]  /*00a0*/  ISETP.GE.AND P0, PT, R9.reuse, 0x100, PT ;  /* 0x000001000900780c */ /* 0x040fe20003f06270 */
[----:B--2---:R-:W-:-:S04]  /*00b0*/  IMAD.WIDE R2, R9, 0x4, R2 ;  /* 0x0000000409027825 */ /* 0x004fc800078e0202 */
[----:B----4-:R-:W-:-:S04]  /*00c0*/  IMAD.WIDE R6, R9, 0x4, R6 ;  /* 0x0000000409067825 */ /* 0x010fc800078e0206 */
[----:B-----5:R-:W-:Y:S01]  /*00d0*/  IMAD.WIDE R4, R9, 0x4, R4 ;  /* 0x0000000409047825 */ /* 0x020fe200078e0204 */
[----:B------:R-:W-:-:S03]  /*00e0*/  CS2R R8, SRZ ;  /* 0x0000000000087805 */ /* 0x000fc6000001ff00 */
[----:B------:R-:W2:Y:S04]  /*00f0*/  @!P0 LDG.E R0, desc[UR4][R2.64] ;  /* 0x0000000402008981 */ /* 0x000ea8000c1e1900 */
[----:B------:R-:W3:Y:S04]  /*0100*/  @!P0 LDG.E R8, desc[UR4][R6.64] ;  /* 0x0000000406088981 */ /* 0x000ee8000c1e1900 */
[----:B------:R-:W4:Y:S01]  /*0110*/  @!P0 LDG.E R9, desc[UR4][R4.64] ;  /* 0x0000000404098981 */ /* 0x000f22000c1e1900 */
[----:B--2---:R-:W-:-:S04]  /*0120*/  FADD R11, -R0, 1 ;  /* 0x3f800000000b7421 */ /* 0x004fc80000000100 */
[----:B---3--:R-:W-:-:S04]  /*0130*/  FMUL R8, R11, R8 ;  /* 0x000000080b087220 */ /* 0x008fc80000400000 */
[----:B----4-:R-:W-:Y:S01]  /*0140*/  FFMA R9, R9, R0, R8 ;  /* 0x0000000009097223 */ /* 0x010fe20000000008 */
[----:B------:R-:W-:Y:S06]  /*0150*/  @P0 EXIT ;  /* 0x000000000000094d */ /* 0x000fec0003800000 */
[----:B------:R-:W-:Y:S01]  /*0160*/  STG.E desc[UR4][R6.64], R9 ;  /* 0x0000000906007986 */ /* 0x000fe2000c101904 */
[----:B------:R-:W-:Y:S05]  /*0170*/  EXIT ;  /* 0x000000000000794d */ /* 0x000fea0003800000 */
.L_x_0:
[----:B------:R-:W-:-:S00]  /*0180*/  BRA `(.L_x_0) ;  /* 0xfffffffc00fc7947 */ /* 0x000fc0000383ffff */
[----:B------:R-:W-:-:S00]  /*0190*/  NOP ;  /* 0x0000000000007918 */ /* 0x000fc00000000000 */
        /* <DEDUP_REMOVED lines=14> */
.L_x_1:


//--------------------- .nv.constant0.triton_poi_fused_add_mul_rsub_0 --------------------------
	.section	.nv.constant0.triton_poi_fused_add_mul_rsub_0,"a",@progbits
	.sectionflags	@""
	.align	4
.nv.constant0.triton_poi_fused_add_mul_rsub_0:
	.zero		556
